//
// Generated by NVIDIA NVVM Compiler
//
// Compiler Build ID: CL-36424714
// Cuda compilation tools, release 13.0, V13.0.88
// Based on NVVM 20.0.0
//

.version 9.0
.target sm_100
.address_size 64

	// .globl	default_function_kernel

.visible .entry default_function_kernel(
	.param .u64 .ptr .align 1 default_function_kernel_param_0,
	.param .u64 .ptr .align 1 default_function_kernel_param_1
)
.maxntid 2
{
	.reg .b32 	%r<5>;
	.reg .b32 	%f<4>;
	.reg .b64 	%rd<8>;

	ld.param.u64 	%rd1, [default_function_kernel_param_0];
	ld.param.u64 	%rd2, [default_function_kernel_param_1];
	cvta.to.global.u64 	%rd3, %rd1;
	cvta.to.global.u64 	%rd4, %rd2;
	mov.u32 	%r1, %ctaid.x;
	shl.b32 	%r2, %r1, 1;
	mov.u32 	%r3, %tid.x;
	or.b32  	%r4, %r2, %r3;
	mul.wide.u32 	%rd5, %r4, 4;
	add.s64 	%rd6, %rd4, %rd5;
	ld.global.nc.f32 	%f1, [%rd6];
	mul.f32 	%f2, %f1, 0f3FB8AA3B;
	ex2.approx.f32 	%f3, %f2;
	add.s64 	%rd7, %rd3, %rd5;
	st.global.f32 	[%rd7], %f3;
	ret;

}
	// .globl	default_function_kernel_1
.visible .entry default_function_kernel_1(
	.param .u64 .ptr .align 1 default_function_kernel_1_param_0,
	.param .u64 .ptr .align 1 default_function_kernel_1_param_1
)
.maxntid 8
{
	.reg .pred 	%p<7>;
	.reg .b32 	%r<12>;
	.reg .b32 	%f<41>;
	.reg .b64 	%rd<9>;

	ld.param.u64 	%rd1, [default_function_kernel_1_param_0];
	ld.param.u64 	%rd2, [default_function_kernel_1_param_1];
	cvta.to.global.u64 	%rd3, %rd2;
	mov.u32 	%r4, %ctaid.x;
	shl.b32 	%r5, %r4, 3;
	mov.u32 	%r6, %tid.x;
	or.b32  	%r1, %r5, %r6;
	mul.wide.u32 	%rd4, %r1, 4;
	add.s64 	%rd5, %rd3, %rd4;
	ld.global.nc.f32 	%f5, [%rd5];
	mul.f32 	%f6, %f5, 0f3FB8AA3B;
	ex2.approx.f32 	%f7, %f6;
	mov.f32 	%f8, 0f3F800000;
	sub.rn.f32 	%f9, %f7, %f8;
	mov.b32 	%r2, %f9;
	setp.gt.u32 	%p1, %r2, 1258291200;
	fma.rn.f32 	%f10, %f7, %f7, 0fBF800000;
	rsqrt.approx.ftz.f32 	%f11, %f10;
	mul.f32 	%f12, %f10, %f11;
	mul.f32 	%f13, %f11, 0f3F000000;
	neg.f32 	%f14, %f12;
	fma.rn.f32 	%f15, %f14, %f12, %f10;
	fma.rn.f32 	%f16, %f15, %f13, %f12;
	setp.eq.f32 	%p2, %f10, 0f00000000;
	selp.f32 	%f17, 0f00000000, %f16, %p2;
	selp.f32 	%f18, 0fBF800001, %f17, %p1;
	add.f32 	%f1, %f9, %f18;
	add.rz.f32 	%f19, %f1, %f8;
	mov.b32 	%r7, %f19;
	add.s32 	%r8, %r7, -1061158912;
	and.b32  	%r9, %r8, -8388608;
	mov.b32 	%r3, %f1;
	sub.s32 	%r10, %r3, %r9;
	mov.b32 	%f20, %r10;
	sub.s32 	%r11, 1082130432, %r9;
	mov.b32 	%f21, %r11;
	fma.rn.f32 	%f22, %f21, 0f3E800000, 0fBF800000;
	add.f32 	%f23, %f22, %f20;
	cvt.rn.f32.s32 	%f24, %r9;
	mul.f32 	%f25, %f24, 0f34000000;
	fma.rn.f32 	%f26, %f23, 0fBD39BF78, 0f3DD80012;
	fma.rn.f32 	%f27, %f26, %f23, 0fBE0778E0;
	fma.rn.f32 	%f28, %f27, %f23, 0f3E146475;
	fma.rn.f32 	%f29, %f28, %f23, 0fBE2A68DD;
	fma.rn.f32 	%f30, %f29, %f23, 0f3E4CAF9E;
	fma.rn.f32 	%f31, %f30, %f23, 0fBE800042;
	fma.rn.f32 	%f32, %f31, %f23, 0f3EAAAAE6;
	fma.rn.f32 	%f33, %f32, %f23, 0fBF000000;
	mul.f32 	%f34, %f23, %f33;
	fma.rn.f32 	%f35, %f34, %f23, %f23;
	fma.rn.f32 	%f40, %f25, 0f3F317218, %f35;
	setp.lt.u32 	%p3, %r3, 2139095040;
	@%p3 bra 	$L__BB1_2;
	setp.gt.s32 	%p4, %r3, -1082130432;
	fma.rn.f32 	%f36, %f1, 0f7F800000, 0f7F800000;
	selp.f32 	%f37, %f36, %f40, %p4;
	setp.eq.f32 	%p5, %f1, 0f00000000;
	selp.f32 	%f40, 0f80000000, %f37, %p5;
$L__BB1_2:
	setp.gt.u32 	%p6, %r2, 1258291200;
	cvta.to.global.u64 	%rd6, %rd1;
	add.f32 	%f38, %f40, 0f3F317218;
	selp.f32 	%f39, %f38, %f40, %p6;
	add.s64 	%rd8, %rd6, %rd4;
	st.global.f32 	[%rd8], %f39;
	ret;

}
	// .globl	default_function_kernel_4
.visible .entry default_function_kernel_4(
	.param .u64 .ptr .align 1 default_function_kernel_4_param_0,
	.param .u64 .ptr .align 1 default_function_kernel_4_param_1,
	.param .u64 .ptr .align 1 default_function_kernel_4_param_2
)
.maxntid 32
{
	.reg .pred 	%p<4>;
	.reg .b32 	%r<5>;
	.reg .b32 	%f<28>;
	.reg .b64 	%rd<11>;

	ld.param.u64 	%rd1, [default_function_kernel_4_param_0];
	ld.param.u64 	%rd2, [default_function_kernel_4_param_1];
	ld.param.u64 	%rd3, [default_function_kernel_4_param_2];
	cvta.to.global.u64 	%rd4, %rd1;
	cvta.to.global.u64 	%rd5, %rd3;
	cvta.to.global.u64 	%rd6, %rd2;
	mov.u32 	%r1, %ctaid.x;
	shl.b32 	%r2, %r1, 5;
	mov.u32 	%r3, %tid.x;
	or.b32  	%r4, %r2, %r3;
	mul.wide.u32 	%rd7, %r4, 4;
	add.s64 	%rd8, %rd6, %rd7;
	ld.global.nc.f32 	%f1, [%rd8];
	add.s64 	%rd9, %rd5, %rd7;
	ld.global.nc.f32 	%f2, [%rd9];
	sub.f32 	%f3, %f1, %f2;
	abs.f32 	%f4, %f3;
	fma.rn.f32 	%f5, %f4, 0fBF000000, 0f3F000000;
	rsqrt.approx.ftz.f32 	%f6, %f5;
	mul.f32 	%f7, %f6, %f5;
	mul.f32 	%f8, %f6, 0fBF000000;
	fma.rn.f32 	%f9, %f7, %f8, 0f3F000000;
	fma.rn.f32 	%f10, %f7, %f9, %f7;
	setp.eq.f32 	%p1, %f4, 0f3F800000;
	selp.f32 	%f11, 0f00000000, %f10, %p1;
	setp.gt.f32 	%p2, %f4, 0f3F0F5C29;
	selp.f32 	%f12, %f11, %f4, %p2;
	copysign.f32 	%f13, %f3, %f12;
	mul.f32 	%f14, %f13, %f13;
	fma.rn.f32 	%f15, %f14, 0f3D10ECEF, 0f3C8B1ABB;
	fma.rn.f32 	%f16, %f15, %f14, 0f3CFC028C;
	fma.rn.f32 	%f17, %f16, %f14, 0f3D372139;
	fma.rn.f32 	%f18, %f17, %f14, 0f3D9993DB;
	fma.rn.f32 	%f19, %f18, %f14, 0f3E2AAAC6;
	mul.f32 	%f20, %f14, %f19;
	fma.rn.f32 	%f21, %f20, %f13, %f13;
	neg.f32 	%f22, %f21;
	selp.f32 	%f23, %f21, %f22, %p2;
	fma.rn.f32 	%f24, 0f3F6EE581, 0f3FD774EB, %f23;
	setp.gt.f32 	%p3, %f3, 0f3F0F5C29;
	selp.f32 	%f25, %f21, %f24, %p3;
	add.f32 	%f26, %f25, %f25;
	selp.f32 	%f27, %f26, %f25, %p2;
	add.s64 	%rd10, %rd4, %rd7;
	st.global.f32 	[%rd10], %f27;
	ret;

}
	// .globl	default_function_kernel_2
.visible .entry default_function_kernel_2(
	.param .u64 .ptr .align 1 default_function_kernel_2_param_0,
	.param .u64 .ptr .align 1 default_function_kernel_2_param_1
)
.maxntid 16
{
	.reg .pred 	%p<4>;
	.reg .b32 	%r<5>;
	.reg .b32 	%f<25>;
	.reg .b64 	%rd<8>;

	ld.param.u64 	%rd1, [default_function_kernel_2_param_0];
	ld.param.u64 	%rd2, [default_function_kernel_2_param_1];
	cvta.to.global.u64 	%rd3, %rd1;
	cvta.to.global.u64 	%rd4, %rd2;
	mov.u32 	%r1, %ctaid.x;
	shl.b32 	%r2, %r1, 4;
	mov.u32 	%r3, %tid.x;
	or.b32  	%r4, %r2, %r3;
	mul.wide.u32 	%rd5, %r4, 4;
	add.s64 	%rd6, %rd4, %rd5;
	ld.global.nc.f32 	%f1, [%rd6];
	mul.f32 	%f2, %f1, 0f3FB8AA3B;
	ex2.approx.f32 	%f3, %f2;
	abs.f32 	%f4, %f3;
	fma.rn.f32 	%f5, %f4, 0fBF000000, 0f3F000000;
	rsqrt.approx.ftz.f32 	%f6, %f5;
	mul.f32 	%f7, %f6, %f5;
	mul.f32 	%f8, %f6, 0fBF000000;
	fma.rn.f32 	%f9, %f7, %f8, 0f3F000000;
	fma.rn.f32 	%f10, %f7, %f9, %f7;
	setp.eq.f32 	%p1, %f4, 0f3F800000;
	selp.f32 	%f11, 0f00000000, %f10, %p1;
	setp.gt.f32 	%p2, %f4, 0f3F0F5C29;
	selp.f32 	%f12, %f11, %f4, %p2;
	mul.f32 	%f13, %f12, %f12;
	fma.rn.f32 	%f14, %f13, 0f3D4DD2F7, 0f3C99CA97;
	fma.rn.f32 	%f15, %f14, %f13, 0f3D3F90E8;
	fma.rn.f32 	%f16, %f15, %f13, 0f3D993CCF;
	fma.rn.f32 	%f17, %f16, %f13, 0f3E2AAC04;
	mul.f32 	%f18, %f13, %f17;
	fma.rn.f32 	%f19, %f18, %f12, %f12;
	mul.f32 	%f20, %f19, 0fC0000000;
	fma.rn.f32 	%f21, 0f3F6EE581, 0f3FD774EB, %f20;
	selp.f32 	%f22, %f21, %f19, %p2;
	setp.num.f32 	%p3, %f22, %f22;
	copysign.f32 	%f23, %f3, %f22;
	selp.f32 	%f24, %f23, %f22, %p3;
	add.s64 	%rd7, %rd3, %rd5;
	st.global.f32 	[%rd7], %f24;
	ret;

}
	// .globl	default_function_kernel_3
.visible .entry default_function_kernel_3(
	.param .u64 .ptr .align 1 default_function_kernel_3_param_0,
	.param .u64 .ptr .align 1 default_function_kernel_3_param_1,
	.param .u64 .ptr .align 1 default_function_kernel_3_param_2
)
.maxntid 32
{
	.reg .b32 	%r<5>;
	.reg .b32 	%f<5>;
	.reg .b64 	%rd<11>;

	ld.param.u64 	%rd1, [default_function_kernel_3_param_0];
	ld.param.u64 	%rd2, [default_function_kernel_3_param_1];
	ld.param.u64 	%rd3, [default_function_kernel_3_param_2];
	cvta.to.global.u64 	%rd4, %rd1;
	cvta.to.global.u64 	%rd5, %rd3;
	cvta.to.global.u64 	%rd6, %rd2;
	mov.u32 	%r1, %ctaid.x;
	shl.b32 	%r2, %r1, 5;
	mov.u32 	%r3, %tid.x;
	or.b32  	%r4, %r2, %r3;
	mul.wide.u32 	%rd7, %r4, 4;
	add.s64 	%rd8, %rd6, %rd7;
	ld.global.nc.f32 	%f1, [%rd8];
	add.s64 	%rd9, %rd5, %rd7;
	ld.global.nc.f32 	%f2, [%rd9];
	sub.f32 	%f3, %f1, %f2;
	abs.f32 	%f4, %f3;
	add.s64 	%rd10, %rd4, %rd7;
	st.global.f32 	[%rd10], %f4;
	ret;

}


// ===== COMPILED SASS (sm_100) =====

	.target	sm_100

	.elftype	@"ET_EXEC"


//--------------------- .note.nv.tkinfo           --------------------------
	.section	.note.nv.tkinfo,"",@"SHT_NOTE"
	.sectionflags	@"SHF_NOTE_NV_TKINFO"
	.tkinfo
        /*0018*/ 	.word	0x00000002
        /*0030*/ 	.string	""
        /*0030*/ 	.string	"ptxas"
        /*0030*/ 	.string	"Cuda compilation tools, release 13.0, V13.0.88"
        /*0030*/ 	.string	"Build cuda_13.0.r13.0/compiler.36424714_0"
        /*0030*/ 	.string	"-arch sm_100 -m 64 "



//--------------------- .note.nv.cuinfo           --------------------------
	.section	.note.nv.cuinfo,"",@"SHT_NOTE"
	.sectionflags	@"SHF_NOTE_NV_CUINFO"
        /*0018*/ 	.short	0x0002
        /*001a*/ 	.short	0x0064
        /*001c*/ 	.short	0x0082
	.zero		2


//--------------------- .nv.info                  --------------------------
	.section	.nv.info,"",@"SHT_CUDA_INFO"
	.align	4


	//----- nvinfo : EIATTR_REGCOUNT
	.align		4
        /*0000*/ 	.byte	0x04, 0x2f
        /*0002*/ 	.short	(.L_1 - .L_0)
	.align		4
.L_0:
        /*0004*/ 	.word	index@(default_function_kernel)
        /*0008*/ 	.word	0x0000000c


	//----- nvinfo : EIATTR_FRAME_SIZE
	.align		4
.L_1:
        /*000c*/ 	.byte	0x04, 0x11
        /*000e*/ 	.short	(.L_3 - .L_2)
	.align		4
.L_2:
        /*0010*/ 	.word	index@(default_function_kernel)
        /*0014*/ 	.word	0x00000000


	//----- nvinfo : EIATTR_REGCOUNT
	.align		4
.L_3:
        /*0018*/ 	.byte	0x04, 0x2f
        /*001a*/ 	.short	(.L_5 - .L_4)
	.align		4
.L_4:
        /*001c*/ 	.word	index@(default_function_kernel_1)
        /*0020*/ 	.word	0x0000000c


	//----- nvinfo : EIATTR_FRAME_SIZE
	.align		4
.L_5:
        /*0024*/ 	.byte	0x04, 0x11
        /*0026*/ 	.short	(.L_7 - .L_6)
	.align		4
.L_6:
        /*0028*/ 	.word	index@(default_function_kernel_1)
        /*002c*/ 	.word	0x00000000


	//----- nvinfo : EIATTR_REGCOUNT
	.align		4
.L_7:
        /*0030*/ 	.byte	0x04, 0x2f
        /*0032*/ 	.short	(.L_9 - .L_8)
	.align		4
.L_8:
        /*0034*/ 	.word	index@(default_function_kernel_4)
        /*0038*/ 	.word	0x0000000c


	//----- nvinfo : EIATTR_FRAME_SIZE
	.align		4
.L_9:
        /*003c*/ 	.byte	0x04, 0x11
        /*003e*/ 	.short	(.L_11 - .L_10)
	.align		4
.L_10:
        /*0040*/ 	.word	index@(default_function_kernel_4)
        /*0044*/ 	.word	0x00000000


	//----- nvinfo : EIATTR_REGCOUNT
	.align		4
.L_11:
        /*0048*/ 	.byte	0x04, 0x2f
        /*004a*/ 	.short	(.L_13 - .L_12)
	.align		4
.L_12:
        /*004c*/ 	.word	index@(default_function_kernel_2)
        /*0050*/ 	.word	0x0000000c


	//----- nvinfo : EIATTR_FRAME_SIZE
	.align		4
.L_13:
        /*0054*/ 	.byte	0x04, 0x11
        /*0056*/ 	.short	(.L_15 - .L_14)
	.align		4
.L_14:
        /*0058*/ 	.word	index@(default_function_kernel_2)
        /*005c*/ 	.word	0x00000000


	//----- nvinfo : EIATTR_REGCOUNT
	.align		4
.L_15:
        /*0060*/ 	.byte	0x04, 0x2f
        /*0062*/ 	.short	(.L_17 - .L_16)
	.align		4
.L_16:
        /*0064*/ 	.word	index@(default_function_kernel_3)
        /*0068*/ 	.word	0x0000000c


	//----- nvinfo : EIATTR_FRAME_SIZE
	.align		4
.L_17:
        /*006c*/ 	.byte	0x04, 0x11
        /*006e*/ 	.short	(.L_19 - .L_18)
	.align		4
.L_18:
        /*0070*/ 	.word	index@(default_function_kernel_3)
        /*0074*/ 	.word	0x00000000


	//----- nvinfo : EIATTR_MIN_STACK_SIZE
	.align		4
.L_19:
        /*0078*/ 	.byte	0x04, 0x12
        /*007a*/ 	.short	(.L_21 - .L_20)
	.align		4
.L_20:
        /*007c*/ 	.word	index@(default_function_kernel_3)
        /*0080*/ 	.word	0x00000000


	//----- nvinfo : EIATTR_MIN_STACK_SIZE
	.align		4
.L_21:
        /*0084*/ 	.byte	0x04, 0x12
        /*0086*/ 	.short	(.L_23 - .L_22)
	.align		4
.L_22:
        /*0088*/ 	.word	index@(default_function_kernel_2)
        /*008c*/ 	.word	0x00000000


	//----- nvinfo : EIATTR_MIN_STACK_SIZE
	.align		4
.L_23:
        /*0090*/ 	.byte	0x04, 0x12
        /*0092*/ 	.short	(.L_25 - .L_24)
	.align		4
.L_24:
        /*0094*/ 	.word	index@(default_function_kernel_4)
        /*0098*/ 	.word	0x00000000


	//----- nvinfo : EIATTR_MIN_STACK_SIZE
	.align		4
.L_25:
        /*009c*/ 	.byte	0x04, 0x12
        /*009e*/ 	.short	(.L_27 - .L_26)
	.align		4
.L_26:
        /*00a0*/ 	.word	index@(default_function_kernel_1)
        /*00a4*/ 	.word	0x00000000


	//----- nvinfo : EIATTR_MIN_STACK_SIZE
	.align		4
.L_27:
        /*00a8*/ 	.byte	0x04, 0x12
        /*00aa*/ 	.short	(.L_29 - .L_28)
	.align		4
.L_28:
        /*00ac*/ 	.word	index@(default_function_kernel)
        /*00b0*/ 	.word	0x00000000
.L_29:


//--------------------- .nv.compat                --------------------------
	.section	.nv.compat,"",@"SHT_CUDA_COMPAT_INFO"
	.align	4
        /*0000*/ 	.byte	0x02, 0x09, 0x00, 0x00, 0x02, 0x02, 0x01, 0x00, 0x02, 0x05, 0x05, 0x00, 0x03, 0x07, 0x01, 0x01
        /*0010*/ 	.byte	0x02, 0x03, 0x00, 0x00, 0x02, 0x06, 0x01, 0x00, 0x04, 0x0b, 0x08, 0x00, 0x01, 0x00, 0x00, 0x00
        /*0020*/ 	.byte	0x00, 0x00, 0x00, 0x00


//--------------------- .nv.info.default_function_kernel_3 --------------------------
	.section	.nv.info.default_function_kernel_3,"",@"SHT_CUDA_INFO"
	.sectionflags	@""
	.align	4


	//----- nvinfo : EIATTR_CUDA_API_VERSION
	.align		4
        /*0000*/ 	.byte	0x04, 0x37
        /*0002*/ 	.short	(.L_31 - .L_30)
.L_30:
        /*0004*/ 	.word	0x00000082


	//----- nvinfo : EIATTR_KPARAM_INFO
	.align		4
.L_31:
        /*0008*/ 	.byte	0x04, 0x17
        /*000a*/ 	.short	(.L_33 - .L_32)
.L_32:
        /*000c*/ 	.word	0x00000000
        /*0010*/ 	.short	0x0002
        /*0012*/ 	.short	0x0010
        /*0014*/ 	.byte	0x00, 0xf5, 0x21, 0x00


	//----- nvinfo : EIATTR_KPARAM_INFO
	.align		4
.L_33:
        /*0018*/ 	.byte	0x04, 0x17
        /*001a*/ 	.short	(.L_35 - .L_34)
.L_34:
        /*001c*/ 	.word	0x00000000
        /*0020*/ 	.short	0x0001
        /*0022*/ 	.short	0x0008
        /*0024*/ 	.byte	0x00, 0xf5, 0x21, 0x00


	//----- nvinfo : EIATTR_KPARAM_INFO
	.align		4
.L_35:
        /*0028*/ 	.byte	0x04, 0x17
        /*002a*/ 	.short	(.L_37 - .L_36)
.L_36:
        /*002c*/ 	.word	0x00000000
        /*0030*/ 	.short	0x0000
        /*0032*/ 	.short	0x0000
        /*0034*/ 	.byte	0x00, 0xf5, 0x21, 0x00


	//----- nvinfo : EIATTR_SPARSE_MMA_MASK
	.align		4
.L_37:
        /*0038*/ 	.byte	0x03, 0x50
        /*003a*/ 	.short	0x0000


	//----- nvinfo : EIATTR_MAXREG_COUNT
	.align		4
        /*003c*/ 	.byte	0x03, 0x1b
        /*003e*/ 	.short	0x00ff


	//----- nvinfo : EIATTR_MERCURY_ISA_VERSION
	.align		4
        /*0040*/ 	.byte	0x03, 0x5f
        /*0042*/ 	.short	0x0101


	//----- nvinfo : EIATTR_VRC_CTA_INIT_COUNT
	.align		4
        /*0044*/ 	.byte	0x02, 0x4a
	.zero		1
	.zero		1


	//----- nvinfo : EIATTR_EXIT_INSTR_OFFSETS
	.align		4
        /*0048*/ 	.byte	0x04, 0x1c
        /*004a*/ 	.short	(.L_39 - .L_38)


	//   ....[0]....
.L_38:
        /*004c*/ 	.word	0x00000110


	//----- nvinfo : EIATTR_MAX_THREADS
	.align		4
.L_39:
        /*0050*/ 	.byte	0x04, 0x05
        /*0052*/ 	.short	(.L_41 - .L_40)
.L_40:
        /*0054*/ 	.word	0x00000020
        /*0058*/ 	.word	0x00000001
        /*005c*/ 	.word	0x00000001


	//----- nvinfo : EIATTR_CBANK_PARAM_SIZE
	.align		4
.L_41:
        /*0060*/ 	.byte	0x03, 0x19
        /*0062*/ 	.short	0x0018


	//----- nvinfo : EIATTR_PARAM_CBANK
	.align		4
        /*0064*/ 	.byte	0x04, 0x0a
        /*0066*/ 	.short	(.L_43 - .L_42)
	.align		4
.L_42:
        /*0068*/ 	.word	index@(.nv.constant0.default_function_kernel_3)
        /*006c*/ 	.short	0x0380
        /*006e*/ 	.short	0x0018


	//----- nvinfo : EIATTR_SW_WAR
	.align		4
.L_43:
        /*0070*/ 	.byte	0x04, 0x36
        /*0072*/ 	.short	(.L_45 - .L_44)
.L_44:
        /*0074*/ 	.word	0x00000008
.L_45:


//--------------------- .nv.info.default_function_kernel_2 --------------------------
	.section	.nv.info.default_function_kernel_2,"",@"SHT_CUDA_INFO"
	.sectionflags	@""
	.align	4


	//----- nvinfo : EIATTR_CUDA_API_VERSION
	.align		4
        /*0000*/ 	.byte	0x04, 0x37
        /*0002*/ 	.short	(.L_47 - .L_46)
.L_46:
        /*0004*/ 	.word	0x00000082


	//----- nvinfo : EIATTR_KPARAM_INFO
	.align		4
.L_47:
        /*0008*/ 	.byte	0x04, 0x17
        /*000a*/ 	.short	(.L_49 - .L_48)
.L_48:
        /*000c*/ 	.word	0x00000000
        /*0010*/ 	.short	0x0001
        /*0012*/ 	.short	0x0008
        /*0014*/ 	.byte	0x00, 0xf5, 0x21, 0x00


	//----- nvinfo : EIATTR_KPARAM_INFO
	.align		4
.L_49:
        /*0018*/ 	.byte	0x04, 0x17
        /*001a*/ 	.short	(.L_51 - .L_50)
.L_50:
        /*001c*/ 	.word	0x00000000
        /*0020*/ 	.short	0x0000
        /*0022*/ 	.short	0x0000
        /*0024*/ 	.byte	0x00, 0xf5, 0x21, 0x00


	//----- nvinfo : EIATTR_SPARSE_MMA_MASK
	.align		4
.L_51:
        /*0028*/ 	.byte	0x03, 0x50
        /*002a*/ 	.short	0x0000


	//----- nvinfo : EIATTR_MAXREG_COUNT
	.align		4
        /*002c*/ 	.byte	0x03, 0x1b
        /*002e*/ 	.short	0x00ff


	//----- nvinfo : EIATTR_MERCURY_ISA_VERSION
	.align		4
        /*0030*/ 	.byte	0x03, 0x5f
        /*0032*/ 	.short	0x0101


	//----- nvinfo : EIATTR_VRC_CTA_INIT_COUNT
	.align		4
        /*0034*/ 	.byte	0x02, 0x4a
	.zero		1
	.zero		1


	//----- nvinfo : EIATTR_EXIT_INSTR_OFFSETS
	.align		4
        /*0038*/ 	.byte	0x04, 0x1c
        /*003a*/ 	.short	(.L_53 - .L_52)


	//   ....[0]....
.L_52:
        /*003c*/ 	.word	0x000002a0


	//----- nvinfo : EIATTR_MAX_THREADS
	.align		4
.L_53:
        /*0040*/ 	.byte	0x04, 0x05
        /*0042*/ 	.short	(.L_55 - .L_54)
.L_54:
        /*0044*/ 	.word	0x00000010
        /*0048*/ 	.word	0x00000001
        /*004c*/ 	.word	0x00000001


	//----- nvinfo : EIATTR_CBANK_PARAM_SIZE
	.align		4
.L_55:
        /*0050*/ 	.byte	0x03, 0x19
        /*0052*/ 	.short	0x0010


	//----- nvinfo : EIATTR_PARAM_CBANK
	.align		4
        /*0054*/ 	.byte	0x04, 0x0a
        /*0056*/ 	.short	(.L_57 - .L_56)
	.align		4
.L_56:
        /*0058*/ 	.word	index@(.nv.constant0.default_function_kernel_2)
        /*005c*/ 	.short	0x0380
        /*005e*/ 	.short	0x0010


	//----- nvinfo : EIATTR_SW_WAR
	.align		4
.L_57:
        /*0060*/ 	.byte	0x04, 0x36
        /*0062*/ 	.short	(.L_59 - .L_58)
.L_58:
        /*0064*/ 	.word	0x00000008
.L_59:


//--------------------- .nv.info.default_function_kernel_4 --------------------------
	.section	.nv.info.default_function_kernel_4,"",@"SHT_CUDA_INFO"
	.sectionflags	@""
	.align	4


	//----- nvinfo : EIATTR_CUDA_API_VERSION
	.align		4
        /*0000*/ 	.byte	0x04, 0x37
        /*0002*/ 	.short	(.L_61 - .L_60)
.L_60:
        /*0004*/ 	.word	0x00000082


	//----- nvinfo : EIATTR_KPARAM_INFO
	.align		4
.L_61:
        /*0008*/ 	.byte	0x04, 0x17
        /*000a*/ 	.short	(.L_63 - .L_62)
.L_62:
        /*000c*/ 	.word	0x00000000
        /*0010*/ 	.short	0x0002
        /*0012*/ 	.short	0x0010
        /*0014*/ 	.byte	0x00, 0xf5, 0x21, 0x00


	//----- nvinfo : EIATTR_KPARAM_INFO
	.align		4
.L_63:
        /*0018*/ 	.byte	0x04, 0x17
        /*001a*/ 	.short	(.L_65 - .L_64)
.L_64:
        /*001c*/ 	.word	0x00000000
        /*0020*/ 	.short	0x0001
        /*0022*/ 	.short	0x0008
        /*0024*/ 	.byte	0x00, 0xf5, 0x21, 0x00


	//----- nvinfo : EIATTR_KPARAM_INFO
	.align		4
.L_65:
        /*0028*/ 	.byte	0x04, 0x17
        /*002a*/ 	.short	(.L_67 - .L_66)
.L_66:
        /*002c*/ 	.word	0x00000000
        /*0030*/ 	.short	0x0000
        /*0032*/ 	.short	0x0000
        /*0034*/ 	.byte	0x00, 0xf5, 0x21, 0x00


	//----- nvinfo : EIATTR_SPARSE_MMA_MASK
	.align		4
.L_67:
        /*0038*/ 	.byte	0x03, 0x50
        /*003a*/ 	.short	0x0000


	//----- nvinfo : EIATTR_MAXREG_COUNT
	.align		4
        /*003c*/ 	.byte	0x03, 0x1b
        /*003e*/ 	.short	0x00ff


	//----- nvinfo : EIATTR_MERCURY_ISA_VERSION
	.align		4
        /*0040*/ 	.byte	0x03, 0x5f
        /*0042*/ 	.short	0x0101


	//----- nvinfo : EIATTR_VRC_CTA_INIT_COUNT
	.align		4
        /*0044*/ 	.byte	0x02, 0x4a
	.zero		1
	.zero		1


	//----- nvinfo : EIATTR_EXIT_INSTR_OFFSETS
	.align		4
        /*0048*/ 	.byte	0x04, 0x1c
        /*004a*/ 	.short	(.L_69 - .L_68)


	//   ....[0]....
.L_68:
        /*004c*/ 	.word	0x000002a0


	//----- nvinfo : EIATTR_MAX_THREADS
	.align		4
.L_69:
        /*0050*/ 	.byte	0x04, 0x05
        /*0052*/ 	.short	(.L_71 - .L_70)
.L_70:
        /*0054*/ 	.word	0x00000020
        /*0058*/ 	.word	0x00000001
        /*005c*/ 	.word	0x00000001


	//----- nvinfo : EIATTR_CBANK_PARAM_SIZE
	.align		4
.L_71:
        /*0060*/ 	.byte	0x03, 0x19
        /*0062*/ 	.short	0x0018


	//----- nvinfo : EIATTR_PARAM_CBANK
	.align		4
        /*0064*/ 	.byte	0x04, 0x0a
        /*0066*/ 	.short	(.L_73 - .L_72)
	.align		4
.L_72:
        /*0068*/ 	.word	index@(.nv.constant0.default_function_kernel_4)
        /*006c*/ 	.short	0x0380
        /*006e*/ 	.short	0x0018


	//----- nvinfo : EIATTR_SW_WAR
	.align		4
.L_73:
        /*0070*/ 	.byte	0x04, 0x36
        /*0072*/ 	.short	(.L_75 - .L_74)
.L_74:
        /*0074*/ 	.word	0x00000008
.L_75:


//--------------------- .nv.info.default_function_kernel_1 --------------------------
	.section	.nv.info.default_function_kernel_1,"",@"SHT_CUDA_INFO"
	.sectionflags	@""
	.align	4


	//----- nvinfo : EIATTR_CUDA_API_VERSION
	.align		4
        /*0000*/ 	.byte	0x04, 0x37
        /*0002*/ 	.short	(.L_77 - .L_76)
.L_76:
        /*0004*/ 	.word	0x00000082


	//----- nvinfo : EIATTR_KPARAM_INFO
	.align		4
.L_77:
        /*0008*/ 	.byte	0x04, 0x17
        /*000a*/ 	.short	(.L_79 - .L_78)
.L_78:
        /*000c*/ 	.word	0x00000000
        /*0010*/ 	.short	0x0001
        /*0012*/ 	.short	0x0008
        /*0014*/ 	.byte	0x00, 0xf5, 0x21, 0x00


	//----- nvinfo : EIATTR_KPARAM_INFO
	.align		4
.L_79:
        /*0018*/ 	.byte	0x04, 0x17
        /*001a*/ 	.short	(.L_81 - .L_80)
.L_80:
        /*001c*/ 	.word	0x00000000
        /*0020*/ 	.short	0x0000
        /*0022*/ 	.short	0x0000
        /*0024*/ 	.byte	0x00, 0xf5, 0x21, 0x00


	//----- nvinfo : EIATTR_SPARSE_MMA_MASK
	.align		4
.L_81:
        /*0028*/ 	.byte	0x03, 0x50
        /*002a*/ 	.short	0x0000


	//----- nvinfo : EIATTR_MAXREG_COUNT
	.align		4
        /*002c*/ 	.byte	0x03, 0x1b
        /*002e*/ 	.short	0x00ff


	//----- nvinfo : EIATTR_MERCURY_ISA_VERSION
	.align		4
        /*0030*/ 	.byte	0x03, 0x5f
        /*0032*/ 	.short	0x0101


	//----- nvinfo : EIATTR_VRC_CTA_INIT_COUNT
	.align		4
        /*0034*/ 	.byte	0x02, 0x4a
	.zero		1
	.zero		1


	//----- nvinfo : EIATTR_EXIT_INSTR_OFFSETS
	.align		4
        /*0038*/ 	.byte	0x04, 0x1c
        /*003a*/ 	.short	(.L_83 - .L_82)


	//   ....[0]....
.L_82:
        /*003c*/ 	.word	0x000003a0


	//----- nvinfo : EIATTR_MAX_THREADS
	.align		4
.L_83:
        /*0040*/ 	.byte	0x04, 0x05
        /*0042*/ 	.short	(.L_85 - .L_84)
.L_84:
        /*0044*/ 	.word	0x00000008
        /*0048*/ 	.word	0x00000001
        /*004c*/ 	.word	0x00000001


	//----- nvinfo : EIATTR_CBANK_PARAM_SIZE
	.align		4
.L_85:
        /*0050*/ 	.byte	0x03, 0x19
        /*0052*/ 	.short	0x0010


	//----- nvinfo : EIATTR_PARAM_CBANK
	.align		4
        /*0054*/ 	.byte	0x04, 0x0a
        /*0056*/ 	.short	(.L_87 - .L_86)
	.align		4
.L_86:
        /*0058*/ 	.word	index@(.nv.constant0.default_function_kernel_1)
        /*005c*/ 	.short	0x0380
        /*005e*/ 	.short	0x0010


	//----- nvinfo : EIATTR_SW_WAR
	.align		4
.L_87:
        /*0060*/ 	.byte	0x04, 0x36
        /*0062*/ 	.short	(.L_89 - .L_88)
.L_88:
        /*0064*/ 	.word	0x00000008
.L_89:


//--------------------- .nv.info.default_function_kernel --------------------------
	.section	.nv.info.default_function_kernel,"",@"SHT_CUDA_INFO"
	.sectionflags	@""
	.align	4


	//----- nvinfo : EIATTR_CUDA_API_VERSION
	.align		4
        /*0000*/ 	.byte	0x04, 0x37
        /*0002*/ 	.short	(.L_91 - .L_90)
.L_90:
        /*0004*/ 	.word	0x00000082


	//----- nvinfo : EIATTR_KPARAM_INFO
	.align		4
.L_91:
        /*0008*/ 	.byte	0x04, 0x17
        /*000a*/ 	.short	(.L_93 - .L_92)
.L_92:
        /*000c*/ 	.word	0x00000000
        /*0010*/ 	.short	0x0001
        /*0012*/ 	.short	0x0008
        /*0014*/ 	.byte	0x00, 0xf5, 0x21, 0x00


	//----- nvinfo : EIATTR_KPARAM_INFO
	.align		4
.L_93:
        /*0018*/ 	.byte	0x04, 0x17
        /*001a*/ 	.short	(.L_95 - .L_94)
.L_94:
        /*001c*/ 	.word	0x00000000
        /*0020*/ 	.short	0x0000
        /*0022*/ 	.short	0x0000
        /*0024*/ 	.byte	0x00, 0xf5, 0x21, 0x00


	//----- nvinfo : EIATTR_SPARSE_MMA_MASK
	.align		4
.L_95:
        /*0028*/ 	.byte	0x03, 0x50
        /*002a*/ 	.short	0x0000


	//----- nvinfo : EIATTR_MAXREG_COUNT
	.align		4
        /*002c*/ 	.byte	0x03, 0x1b
        /*002e*/ 	.short	0x00ff


	//----- nvinfo : EIATTR_MERCURY_ISA_VERSION
	.align		4
        /*0030*/ 	.byte	0x03, 0x5f
        /*0032*/ 	.short	0x0101


	//----- nvinfo : EIATTR_VRC_CTA_INIT_COUNT
	.align		4
        /*0034*/ 	.byte	0x02, 0x4a
	.zero		1
	.zero		1


	//----- nvinfo : EIATTR_EXIT_INSTR_OFFSETS
	.align		4
        /*0038*/ 	.byte	0x04, 0x1c
        /*003a*/ 	.short	(.L_97 - .L_96)


	//   ....[0]....
.L_96:
        /*003c*/ 	.word	0x00000110


	//----- nvinfo : EIATTR_MAX_THREADS
	.align		4
.L_97:
        /*0040*/ 	.byte	0x04, 0x05
        /*0042*/ 	.short	(.L_99 - .L_98)
.L_98:
        /*0044*/ 	.word	0x00000002
        /*0048*/ 	.word	0x00000001
        /*004c*/ 	.word	0x00000001


	//----- nvinfo : EIATTR_CBANK_PARAM_SIZE
	.align		4
.L_99:
        /*0050*/ 	.byte	0x03, 0x19
        /*0052*/ 	.short	0x0010


	//----- nvinfo : EIATTR_PARAM_CBANK
	.align		4
        /*0054*/ 	.byte	0x04, 0x0a
        /*0056*/ 	.short	(.L_101 - .L_100)
	.align		4
.L_100:
        /*0058*/ 	.word	index@(.nv.constant0.default_function_kernel)
        /*005c*/ 	.short	0x0380
        /*005e*/ 	.short	0x0010


	//----- nvinfo : EIATTR_SW_WAR
	.align		4
.L_101:
        /*0060*/ 	.byte	0x04, 0x36
        /*0062*/ 	.short	(.L_103 - .L_102)
.L_102:
        /*0064*/ 	.word	0x00000008
.L_103:


//--------------------- .nv.callgraph             --------------------------
	.section	.nv.callgraph,"",@"SHT_CUDA_CALLGRAPH"
	.align	4
	.sectionentsize	8
	.align		4
        /*0000*/ 	.word	0x00000000
	.align		4
        /*0004*/ 	.word	0xffffffff
	.align		4
        /*0008*/ 	.word	0x00000000
	.align		4
        /*000c*/ 	.word	0xfffffffe
	.align		4
        /*0010*/ 	.word	0x00000000
	.align		4
        /*0014*/ 	.word	0xfffffffd
	.align		4
        /*0018*/ 	.word	0x00000000
	.align		4
        /*001c*/ 	.word	0xfffffffc


//--------------------- .text.default_function_kernel_3 --------------------------
	.section	.text.default_function_kernel_3,"ax",@progbits
	.align	128
        .global         default_function_kernel_3
        .type           default_function_kernel_3,@function
        .size           default_function_kernel_3,(.L_x_5 - default_function_kernel_3)
        .other          default_function_kernel_3,@"STO_CUDA_ENTRY STV_DEFAULT"
default_function_kernel_3:
.text.default_function_kernel_3:
[----:B------:R-:W-:Y:S01]  /*0000*/  LDC R1, c[0x0][0x37c] ;  /* 0x0000df00ff017b82 */ /* 0x000fe20000000800 */
[----:B------:R-:W0:Y:S07]  /*0010*/  S2R R9, SR_TID.X ;  /* 0x0000000000097919 */ /* 0x000e2e0000002100 */
[----:B------:R-:W1:Y:S01]  /*0020*/  S2UR UR4, SR_CTAID.X ;  /* 0x00000000000479c3 */ /* 0x000e620000002500 */
[----:B------:R-:W2:Y:S07]  /*0030*/  LDCU.64 UR6, c[0x0][0x358] ;  /* 0x00006b00ff0677ac */ /* 0x000eae0008000a00 */
[----:B------:R-:W3:Y:S08]  /*0040*/  LDC.64 R2, c[0x0][0x388] ;  /* 0x0000e200ff027b82 */ /* 0x000ef00000000a00 */
[----:B------:R-:W4:Y:S01]  /*0050*/  LDC.64 R4, c[0x0][0x390] ;  /* 0x0000e400ff047b82 */ /* 0x000f220000000a00 */
[----:B-1----:R-:W-:-:S07]  /*0060*/  USHF.L.U32 UR4, UR4, 0x5, URZ ;  /* 0x0000000504047899 */ /* 0x002fce00080006ff */
[----:B------:R-:W1:Y:S01]  /*0070*/  LDC.64 R6, c[0x0][0x380] ;  /* 0x0000e000ff067b82 */ /* 0x000e620000000a00 */
[----:B0-----:R-:W-:-:S05]  /*0080*/  LOP3.LUT R9, R9, UR4, RZ, 0xfc, !PT ;  /* 0x0000000409097c12 */ /* 0x001fca000f8efcff */
[----:B---3--:R-:W-:-:S04]  /*0090*/  IMAD.WIDE.U32 R2, R9, 0x4, R2 ;  /* 0x0000000409027825 */ /* 0x008fc800078e0002 */
[C---:B----4-:R-:W-:Y:S02]  /*00a0*/  IMAD.WIDE.U32 R4, R9.reuse, 0x4, R4 ;  /* 0x0000000409047825 */ /* 0x050fe400078e0004 */
[----:B--2---:R-:W2:Y:S04]  /*00b0*/  LDG.E.CONSTANT R2, desc[UR6][R2.64] ;  /* 0x0000000602027981 */ /* 0x004ea8000c1e9900 */
[----:B------:R-:W2:Y:S01]  /*00c0*/  LDG.E.CONSTANT R5, desc[UR6][R4.64] ;  /* 0x0000000604057981 */ /* 0x000ea2000c1e9900 */
[----:B-1----:R-:W-:-:S04]  /*00d0*/  IMAD.WIDE.U32 R6, R9, 0x4, R6 ;  /* 0x0000000409067825 */ /* 0x002fc800078e0006 */
[----:B--2---:R-:W-:-:S04]  /*00e0*/  FADD R0, R2, -R5 ;  /* 0x8000000502007221 */ /* 0x004fc80000000000 */
[----:B------:R-:W-:-:S05]  /*00f0*/  FADD R9, |R0|, -RZ ;  /* 0x800000ff00097221 */ /* 0x000fca0000000200 */
[----:B------:R-:W-:Y:S01]  /*0100*/  STG.E desc[UR6][R6.64], R9 ;  /* 0x0000000906007986 */ /* 0x000fe2000c101906 */
[----:B------:R-:W-:Y:S05]  /*0110*/  EXIT ;  /* 0x000000000000794d */ /* 0x000fea0003800000 */
.L_x_0:
[----:B------:R-:W-:-:S00]  /*0120*/  BRA `(.L_x_0) ;  /* 0xfffffffc00fc7947 */ /* 0x000fc0000383ffff */
[----:B------:R-:W-:-:S00]  /*0130*/  NOP ;  /* 0x0000000000007918 */ /* 0x000fc00000000000 */
        /* <DEDUP_REMOVED lines=12> */
.L_x_5:


//--------------------- .text.default_function_kernel_2 --------------------------
	.section	.text.default_function_kernel_2,"ax",@progbits
	.align	128
        .global         default_function_kernel_2
        .type           default_function_kernel_2,@function
        .size           default_function_kernel_2,(.L_x_6 - default_function_kernel_2)
        .other          default_function_kernel_2,@"STO_CUDA_ENTRY STV_DEFAULT"
default_function_kernel_2:
.text.default_function_kernel_2:
[----:B------:R-:W-:Y:S01]  /*0000*/  LDC R1, c[0x0][0x37c] ;  /* 0x0000df00ff017b82 */ /* 0x000fe20000000800 */
[----:B------:R-:W0:Y:S07]  /*0010*/  S2R R5, SR_TID.X ;  /* 0x0000000000057919 */ /* 0x000e2e0000002100 */
[----:B------:R-:W1:Y:S01]  /*0020*/  S2UR UR4, SR_CTAID.X ;  /* 0x00000000000479c3 */ /* 0x000e620000002500 */
[----:B------:R-:W2:Y:S07]  /*0030*/  LDCU.64 UR6, c[0x0][0x358] ;  /* 0x00006b00ff0677ac */ /* 0x000eae0008000a00 */
[----:B------:R-:W3:Y:S01]  /*0040*/  LDC.64 R2, c[0x0][0x388] ;  /* 0x0000e200ff027b82 */ /* 0x000ee20000000a00 */
[----:B-1----:R-:W-:-:S06]  /*0050*/  USHF.L.U32 UR4, UR4, 0x4, URZ ;  /* 0x0000000404047899 */ /* 0x002fcc00080006ff */
[----:B0-----:R-:W-:-:S05]  /*0060*/  LOP3.LUT R5, R5, UR4, RZ, 0xfc, !PT ;  /* 0x0000000405057c12 */ /* 0x001fca000f8efcff */
[----:B---3--:R-:W-:-:S06]  /*0070*/  IMAD.WIDE.U32 R2, R5, 0x4, R2 ;  /* 0x0000000405027825 */ /* 0x008fcc00078e0002 */
[----:B--2---:R0:W2:Y:S01]  /*0080*/  LDG.E.CONSTANT R2, desc[UR6][R2.64] ;  /* 0x0000000602027981 */ /* 0x0040a2000c1e9900 */
[----:B------:R-:W-:Y:S01]  /*0090*/  HFMA2 R7, -RZ, RZ, 1.75, 0 ;  /* 0x3f000000ff077431 */ /* 0x000fe200000001ff */
[----:B0-----:R-:W-:Y:S01]  /*00a0*/  MOV R3, 0x3d4dd2f7 ;  /* 0x3d4dd2f700037802 */ /* 0x001fe20000000f00 */
[----:B--2---:R-:W-:-:S05]  /*00b0*/  FMUL R0, R2, 1.4426950216293334961 ;  /* 0x3fb8aa3b02007820 */ /* 0x004fca0000400000 */
[----:B------:R-:W-:-:S13]  /*00c0*/  FSETP.GEU.AND P0, PT, R0, -126, PT ;  /* 0xc2fc00000000780b */ /* 0x000fda0003f0e000 */
[----:B------:R-:W-:-:S04]  /*00d0*/  @!P0 FMUL R0, R0, 0.5 ;  /* 0x3f00000000008820 */ /* 0x000fc80000400000 */
[----:B------:R-:W0:Y:S02]  /*00e0*/  MUFU.EX2 R4, R0 ;  /* 0x0000000000047308 */ /* 0x000e240000000800 */
[----:B0-----:R-:W-:-:S04]  /*00f0*/  @!P0 FMUL R4, R4, R4 ;  /* 0x0000000404048220 */ /* 0x001fc80000400000 */
[C---:B------:R-:W-:Y:S01]  /*0100*/  FFMA R6, R4.reuse, -R7, 0.5 ;  /* 0x3f00000004067423 */ /* 0x040fe20000000807 */
[C---:B------:R-:W-:Y:S02]  /*0110*/  FSETP.NEU.AND P1, PT, R4.reuse, 1, PT ;  /* 0x3f8000000400780b */ /* 0x040fe40003f2d000 */
[----:B------:R-:W-:Y:S01]  /*0120*/  FSETP.GT.AND P0, PT, R4, 0.56000000238418579102, PT ;  /* 0x3f0f5c290400780b */ /* 0x000fe20003f04000 */
[----:B------:R-:W0:Y:S02]  /*0130*/  MUFU.RSQ R7, R6 ;  /* 0x0000000600077308 */ /* 0x000e240000001400 */
[----:B0-----:R-:W-:Y:S01]  /*0140*/  FMUL R8, R6, R7 ;  /* 0x0000000706087220 */ /* 0x001fe20000400000 */
[----:B------:R-:W-:-:S04]  /*0150*/  FMUL R7, R7, -0.5 ;  /* 0xbf00000007077820 */ /* 0x000fc80000400000 */
[----:B------:R-:W-:-:S04]  /*0160*/  FFMA R7, R8, R7, 0.5 ;  /* 0x3f00000008077423 */ /* 0x000fc80000000007 */
[----:B------:R-:W-:-:S05]  /*0170*/  FFMA R7, R8, R7, R8 ;  /* 0x0000000708077223 */ /* 0x000fca0000000008 */
[----:B------:R-:W-:-:S04]  /*0180*/  FSEL R7, R7, RZ, P1 ;  /* 0x000000ff07077208 */ /* 0x000fc80000800000 */
[----:B------:R-:W-:-:S05]  /*0190*/  FSEL R7, R7, R4, P0 ;  /* 0x0000000407077208 */ /* 0x000fca0000000000 */
[----:B------:R-:W-:-:S04]  /*01a0*/  FMUL R0, R7, R7 ;  /* 0x0000000707007220 */ /* 0x000fc80000400000 */
[----:B------:R-:W-:-:S04]  /*01b0*/  FFMA R3, R0, R3, 0.018773360177874565125 ;  /* 0x3c99ca9700037423 */ /* 0x000fc80000000003 */
[----:B------:R-:W-:-:S04]  /*01c0*/  FFMA R3, R0, R3, 0.046769052743911743164 ;  /* 0x3d3f90e800037423 */ /* 0x000fc80000000003 */
[----:B------:R-:W-:-:S04]  /*01d0*/  FFMA R3, R0, R3, 0.074823014438152313232 ;  /* 0x3d993ccf00037423 */ /* 0x000fc80000000003 */
[C---:B------:R-:W-:Y:S02]  /*01e0*/  FFMA R9, R0.reuse, R3, 0.16667181253433227539 ;  /* 0x3e2aac0400097423 */ /* 0x040fe40000000003 */
[----:B------:R-:W0:Y:S02]  /*01f0*/  LDC.64 R2, c[0x0][0x380] ;  /* 0x0000e000ff027b82 */ /* 0x000e240000000a00 */
[----:B------:R-:W-:Y:S01]  /*0200*/  FMUL R0, R0, R9 ;  /* 0x0000000900007220 */ /* 0x000fe20000400000 */
[----:B------:R-:W-:-:S03]  /*0210*/  HFMA2 R9, -RZ, RZ, 1.9599609375, 20144 ;  /* 0x3fd774ebff097431 */ /* 0x000fc600000001ff */
[----:B------:R-:W-:-:S04]  /*0220*/  FFMA R7, R7, R0, R7 ;  /* 0x0000000007077223 */ /* 0x000fc80000000007 */
[----:B------:R-:W-:-:S04]  /*0230*/  FMUL R0, R7, -2 ;  /* 0xc000000007007820 */ /* 0x000fc80000400000 */
[----:B------:R-:W-:-:S05]  /*0240*/  @P0 FFMA R7, R9, 0.93318945169448852539, R0 ;  /* 0x3f6ee58109070823 */ /* 0x000fca0000000000 */
[C---:B------:R-:W-:Y:S02]  /*0250*/  FSETP.NAN.AND P0, PT, R7.reuse, R7, PT ;  /* 0x000000070700720b */ /* 0x040fe40003f08000 */
[----:B------:R-:W-:Y:S01]  /*0260*/  LOP3.LUT R4, R7, 0x80000000, R4, 0xb8, !PT ;  /* 0x8000000007047812 */ /* 0x000fe200078eb804 */
[----:B0-----:R-:W-:-:S03]  /*0270*/  IMAD.WIDE.U32 R2, R5, 0x4, R2 ;  /* 0x0000000405027825 */ /* 0x001fc600078e0002 */
[----:B------:R-:W-:-:S05]  /*0280*/  FSEL R7, R4, R7, !P0 ;  /* 0x0000000704077208 */ /* 0x000fca0004000000 */
[----:B------:R-:W-:Y:S01]  /*0290*/  STG.E desc[UR6][R2.64], R7 ;  /* 0x0000000702007986 */ /* 0x000fe2000c101906 */
[----:B------:R-:W-:Y:S05]  /*02a0*/  EXIT ;  /* 0x000000000000794d */ /* 0x000fea0003800000 */
.L_x_1:
        /* <DEDUP_REMOVED lines=13> */
.L_x_6:


//--------------------- .text.default_function_kernel_4 --------------------------
	.section	.text.default_function_kernel_4,"ax",@progbits
	.align	128
        .global         default_function_kernel_4
        .type           default_function_kernel_4,@function
        .size           default_function_kernel_4,(.L_x_7 - default_function_kernel_4)
        .other          default_function_kernel_4,@"STO_CUDA_ENTRY STV_DEFAULT"
default_function_kernel_4:
.text.default_function_kernel_4:
[----:B------:R-:W-:Y:S01]  /*0000*/  LDC R1, c[0x0][0x37c] ;  /* 0x0000df00ff017b82 */ /* 0x000fe20000000800 */
[----:B------:R-:W0:Y:S07]  /*0010*/  S2R R7, SR_TID.X ;  /* 0x0000000000077919 */ /* 0x000e2e0000002100 */
[----:B------:R-:W1:Y:S01]  /*0020*/  S2UR UR4, SR_CTAID.X ;  /* 0x00000000000479c3 */ /* 0x000e620000002500 */
[----:B------:R-:W2:Y:S07]  /*0030*/  LDCU.64 UR6, c[0x0][0x358] ;  /* 0x00006b00ff0677ac */ /* 0x000eae0008000a00 */
[----:B------:R-:W3:Y:S08]  /*0040*/  LDC.64 R2, c[0x0][0x388] ;  /* 0x0000e200ff027b82 */ /* 0x000ef00000000a00 */
[----:B------:R-:W4:Y:S01]  /*0050*/  LDC.64 R4, c[0x0][0x390] ;  /* 0x0000e400ff047b82 */ /* 0x000f220000000a00 */
[----:B-1----:R-:W-:-:S06]  /*0060*/  USHF.L.U32 UR4, UR4, 0x5, URZ ;  /* 0x0000000504047899 */ /* 0x002fcc00080006ff */
[----:B0-----:R-:W-:-:S05]  /*0070*/  LOP3.LUT R7, R7, UR4, RZ, 0xfc, !PT ;  /* 0x0000000407077c12 */ /* 0x001fca000f8efcff */
[----:B---3--:R-:W-:-:S04]  /*0080*/  IMAD.WIDE.U32 R2, R7, 0x4, R2 ;  /* 0x0000000407027825 */ /* 0x008fc800078e0002 */
[----:B----4-:R-:W-:Y:S02]  /*0090*/  IMAD.WIDE.U32 R4, R7, 0x4, R4 ;  /* 0x0000000407047825 */ /* 0x010fe400078e0004 */
[----:B--2---:R0:W2:Y:S04]  /*00a0*/  LDG.E.CONSTANT R2, desc[UR6][R2.64] ;  /* 0x0000000602027981 */ /* 0x0040a8000c1e9900 */
[----:B------:R-:W2:Y:S01]  /*00b0*/  LDG.E.CONSTANT R5, desc[UR6][R4.64] ;  /* 0x0000000604057981 */ /* 0x000ea2000c1e9900 */
[----:B------:R-:W-:Y:S01]  /*00c0*/  HFMA2 R9, -RZ, RZ, 1.75, 0 ;  /* 0x3f000000ff097431 */ /* 0x000fe200000001ff */
[----:B0-----:R-:W-:Y:S01]  /*00d0*/  MOV R3, 0x3d10ecef ;  /* 0x3d10ecef00037802 */ /* 0x001fe20000000f00 */
[----:B--2---:R-:W-:-:S04]  /*00e0*/  FADD R0, R2, -R5 ;  /* 0x8000000502007221 */ /* 0x004fc80000000000 */
[C---:B------:R-:W-:Y:S01]  /*00f0*/  FFMA R6, |R0|.reuse, -R9, 0.5 ;  /* 0x3f00000000067423 */ /* 0x040fe20000000a09 */
[C---:B------:R-:W-:Y:S02]  /*0100*/  FSETP.NEU.AND P1, PT, |R0|.reuse, 1, PT ;  /* 0x3f8000000000780b */ /* 0x040fe40003f2d200 */
[----:B------:R-:W-:Y:S01]  /*0110*/  FSETP.GT.AND P0, PT, |R0|, 0.56000000238418579102, PT ;  /* 0x3f0f5c290000780b */ /* 0x000fe20003f04200 */
[----:B------:R-:W0:Y:S02]  /*0120*/  MUFU.RSQ R9, R6 ;  /* 0x0000000600097308 */ /* 0x000e240000001400 */
[----:B0-----:R-:W-:Y:S01]  /*0130*/  FMUL R8, R6, R9 ;  /* 0x0000000906087220 */ /* 0x001fe20000400000 */
[----:B------:R-:W-:-:S04]  /*0140*/  FMUL R9, R9, -0.5 ;  /* 0xbf00000009097820 */ /* 0x000fc80000400000 */
[----:B------:R-:W-:-:S04]  /*0150*/  FFMA R9, R8, R9, 0.5 ;  /* 0x3f00000008097423 */ /* 0x000fc80000000009 */
[----:B------:R-:W-:-:S05]  /*0160*/  FFMA R9, R8, R9, R8 ;  /* 0x0000000908097223 */ /* 0x000fca0000000008 */
[----:B------:R-:W-:Y:S02]  /*0170*/  FSEL R9, R9, RZ, P1 ;  /* 0x000000ff09097208 */ /* 0x000fe40000800000 */
[----:B------:R-:W-:Y:S02]  /*0180*/  FSETP.GT.AND P1, PT, R0, 0.56000000238418579102, PT ;  /* 0x3f0f5c290000780b */ /* 0x000fe40003f24000 */
[----:B------:R-:W-:-:S04]  /*0190*/  FSEL R9, R9, |R0|, P0 ;  /* 0x4000000009097208 */ /* 0x000fc80000000000 */
[----:B------:R-:W-:-:S05]  /*01a0*/  LOP3.LUT R9, R9, 0x80000000, R0, 0xb8, !PT ;  /* 0x8000000009097812 */ /* 0x000fca00078eb800 */
[----:B------:R-:W-:-:S04]  /*01b0*/  FMUL R4, R9, R9 ;  /* 0x0000000909047220 */ /* 0x000fc80000400000 */
[----:B------:R-:W-:-:S04]  /*01c0*/  FFMA R3, R4, R3, 0.016980519518256187439 ;  /* 0x3c8b1abb04037423 */ /* 0x000fc80000000003 */
[----:B------:R-:W-:-:S04]  /*01d0*/  FFMA R3, R4, R3, 0.030762933194637298584 ;  /* 0x3cfc028c04037423 */ /* 0x000fc80000000003 */
[----:B------:R-:W-:-:S04]  /*01e0*/  FFMA R3, R4, R3, 0.044709417968988418579 ;  /* 0x3d37213904037423 */ /* 0x000fc80000000003 */
[C---:B------:R-:W-:Y:S02]  /*01f0*/  FFMA R5, R4.reuse, R3, 0.074989043176174163818 ;  /* 0x3d9993db04057423 */ /* 0x040fe40000000003 */
[----:B------:R-:W0:Y:S02]  /*0200*/  LDC.64 R2, c[0x0][0x380] ;  /* 0x0000e000ff027b82 */ /* 0x000e240000000a00 */
[----:B------:R-:W-:-:S04]  /*0210*/  FFMA R5, R4, R5, 0.16666707396507263184 ;  /* 0x3e2aaac604057423 */ /* 0x000fc80000000005 */
[----:B------:R-:W-:Y:S01]  /*0220*/  FMUL R4, R4, R5 ;  /* 0x0000000504047220 */ /* 0x000fe20000400000 */
[----:B------:R-:W-:-:S03]  /*0230*/  HFMA2 R5, -RZ, RZ, 1.9599609375, 20144 ;  /* 0x3fd774ebff057431 */ /* 0x000fc600000001ff */
[----:B------:R-:W-:-:S05]  /*0240*/  FFMA R9, R9, R4, R9 ;  /* 0x0000000409097223 */ /* 0x000fca0000000009 */
[----:B------:R-:W-:-:S05]  /*0250*/  FSEL R0, R9, -R9, P0 ;  /* 0x8000000909007208 */ /* 0x000fca0000000000 */
[----:B------:R-:W-:Y:S01]  /*0260*/  @!P1 FFMA R9, R5, 0.93318945169448852539, R0 ;  /* 0x3f6ee58105099823 */ /* 0x000fe20000000000 */
[----:B0-----:R-:W-:-:S04]  /*0270*/  IMAD.WIDE.U32 R2, R7, 0x4, R2 ;  /* 0x0000000407027825 */ /* 0x001fc800078e0002 */
[----:B------:R-:W-:-:S05]  /*0280*/  @P0 FADD R9, R9, R9 ;  /* 0x0000000909090221 */ /* 0x000fca0000000000 */
[----:B------:R-:W-:Y:S01]  /*0290*/  STG.E desc[UR6][R2.64], R9 ;  /* 0x0000000902007986 */ /* 0x000fe2000c101906 */
[----:B------:R-:W-:Y:S05]  /*02a0*/  EXIT ;  /* 0x000000000000794d */ /* 0x000fea0003800000 */
.L_x_2:
        /* <DEDUP_REMOVED lines=13> */
.L_x_7:


//--------------------- .text.default_function_kernel_1 --------------------------
	.section	.text.default_function_kernel_1,"ax",@progbits
	.align	128
        .global         default_function_kernel_1
        .type           default_function_kernel_1,@function
        .size           default_function_kernel_1,(.L_x_8 - default_function_kernel_1)
        .other          default_function_kernel_1,@"STO_CUDA_ENTRY STV_DEFAULT"
default_function_kernel_1:
.text.default_function_kernel_1:
        /* <DEDUP_REMOVED lines=8> */
[----:B--2---:R-:W2:Y:S02]  /*0080*/  LDG.E.CONSTANT R2, desc[UR6][R2.64] ;  /* 0x0000000602027981 */ /* 0x004ea4000c1e9900 */
[----:B--2---:R-:W-:-:S05]  /*0090*/  FMUL R0, R2, 1.4426950216293334961 ;  /* 0x3fb8aa3b02007820 */ /* 0x004fca0000400000 */
[----:B------:R-:W-:-:S13]  /*00a0*/  FSETP.GEU.AND P0, PT, R0, -126, PT ;  /* 0xc2fc00000000780b */ /* 0x000fda0003f0e000 */
[----:B------:R-:W-:-:S04]  /*00b0*/  @!P0 FMUL R0, R0, 0.5 ;  /* 0x3f00000000008820 */ /* 0x000fc80000400000 */
[----:B------:R-:W0:Y:S02]  /*00c0*/  MUFU.EX2 R4, R0 ;  /* 0x0000000000047308 */ /* 0x000e240000000800 */
[----:B0-----:R-:W-:-:S04]  /*00d0*/  @!P0 FMUL R4, R4, R4 ;  /* 0x0000000404048220 */ /* 0x001fc80000400000 */
[C---:B------:R-:W-:Y:S01]  /*00e0*/  FFMA R6, R4.reuse, R4, -1 ;  /* 0xbf80000004067423 */ /* 0x040fe20000000004 */
[----:B------:R-:W-:-:S03]  /*00f0*/  FADD R4, R4, -1 ;  /* 0xbf80000004047421 */ /* 0x000fc60000000000 */
[----:B------:R-:W0:Y:S01]  /*0100*/  MUFU.RSQ R7, R6 ;  /* 0x0000000600077308 */ /* 0x000e220000001400 */
[----:B------:R-:W-:Y:S02]  /*0110*/  FSETP.NEU.AND P1, PT, R6, RZ, PT ;  /* 0x000000ff0600720b */ /* 0x000fe40003f2d000 */
[----:B------:R-:W-:Y:S01]  /*0120*/  ISETP.GT.U32.AND P0, PT, R4, 0x4b000000, PT ;  /* 0x4b0000000400780c */ /* 0x000fe20003f04070 */
[----:B0-----:R-:W-:Y:S01]  /*0130*/  FMUL R9, R6, R7 ;  /* 0x0000000706097220 */ /* 0x001fe20000400000 */
[----:B------:R-:W-:-:S03]  /*0140*/  FMUL R8, R7, 0.5 ;  /* 0x3f00000007087820 */ /* 0x000fc60000400000 */
[----:B------:R-:W-:-:S04]  /*0150*/  FFMA R7, -R9, R9, R6 ;  /* 0x0000000909077223 */ /* 0x000fc80000000106 */
[----:B------:R-:W-:Y:S01]  /*0160*/  FFMA R7, R8, R7, R9 ;  /* 0x0000000708077223 */ /* 0x000fe20000000009 */
[----:B------:R-:W-:-:S04]  /*0170*/  MOV R9, 0x3d39bf78 ;  /* 0x3d39bf7800097802 */ /* 0x000fc80000000f00 */
[----:B------:R-:W-:-:S04]  /*0180*/  FSEL R7, R7, RZ, P1 ;  /* 0x000000ff07077208 */ /* 0x000fc80000800000 */
[----:B------:R-:W-:-:S05]  /*0190*/  FSEL R7, R7, -1.0000001192092895508, !P0 ;  /* 0xbf80000107077808 */ /* 0x000fca0004000000 */
[----:B------:R-:W-:Y:S01]  /*01a0*/  FADD R7, R4, R7 ;  /* 0x0000000704077221 */ /* 0x000fe20000000000 */
[----:B------:R-:W-:-:S03]  /*01b0*/  HFMA2 R4, -RZ, RZ, 1.625, 0 ;  /* 0x3e800000ff047431 */ /* 0x000fc600000001ff */
[C---:B------:R-:W-:Y:S01]  /*01c0*/  FADD.RZ R0, R7.reuse, 1 ;  /* 0x3f80000007007421 */ /* 0x040fe2000000c000 */
[----:B------:R-:W-:-:S04]  /*01d0*/  ISETP.GE.U32.AND P1, PT, R7, 0x7f800000, PT ;  /* 0x7f8000000700780c */ /* 0x000fc80003f26070 */
[----:B------:R-:W-:Y:S02]  /*01e0*/  IADD3 R0, PT, PT, R0, -0x3f400000, RZ ;  /* 0xc0c0000000007810 */ /* 0x000fe40007ffe0ff */
[----:B------:R-:W-:Y:S02]  /*01f0*/  ISETP.GT.AND P2, PT, R7, -0x40800000, P1 ;  /* 0xbf8000000700780c */ /* 0x000fe40000f44270 */
[----:B------:R-:W-:-:S04]  /*0200*/  LOP3.LUT R0, R0, 0xff800000, RZ, 0xc0, !PT ;  /* 0xff80000000007812 */ /* 0x000fc800078ec0ff */
[----:B------:R-:W-:Y:S02]  /*0210*/  IADD3 R3, PT, PT, -R0, 0x40800000, RZ ;  /* 0x4080000000037810 */ /* 0x000fe40007ffe1ff */
[-C--:B------:R-:W-:Y:S02]  /*0220*/  IADD3 R2, PT, PT, R7, -R0.reuse, RZ ;  /* 0x8000000007027210 */ /* 0x080fe40007ffe0ff */
[----:B------:R-:W-:Y:S01]  /*0230*/  I2FP.F32.S32 R0, R0 ;  /* 0x0000000000007245 */ /* 0x000fe20000201400 */
[----:B------:R-:W-:-:S04]  /*0240*/  FFMA R3, R3, R4, -1 ;  /* 0xbf80000003037423 */ /* 0x000fc80000000004 */
[----:B------:R-:W-:Y:S01]  /*0250*/  FADD R4, R2, R3 ;  /* 0x0000000302047221 */ /* 0x000fe20000000000 */
[----:B------:R-:W-:-:S03]  /*0260*/  FMUL R0, R0, 1.1920928955078125e-07 ;  /* 0x3400000000007820 */ /* 0x000fc60000400000 */
[----:B------:R-:W-:-:S04]  /*0270*/  FFMA R3, R4, -R9, 0.10546888411045074463 ;  /* 0x3dd8001204037423 */ /* 0x000fc80000000809 */
[----:B------:R-:W-:-:S04]  /*0280*/  FFMA R3, R4, R3, -0.13229703903198242188 ;  /* 0xbe0778e004037423 */ /* 0x000fc80000000003 */
[----:B------:R-:W-:-:S04]  /*0290*/  FFMA R3, R4, R3, 0.14491446316242218018 ;  /* 0x3e14647504037423 */ /* 0x000fc80000000003 */
[----:B------:R-:W-:-:S04]  /*02a0*/  FFMA R3, R4, R3, -0.16641564667224884033 ;  /* 0xbe2a68dd04037423 */ /* 0x000fc80000000003 */
[----:B------:R-:W-:-:S04]  /*02b0*/  FFMA R3, R4, R3, 0.19988867640495300293 ;  /* 0x3e4caf9e04037423 */ /* 0x000fc80000000003 */
[----:B------:R-:W-:-:S04]  /*02c0*/  FFMA R3, R4, R3, -0.25000196695327758789 ;  /* 0xbe80004204037423 */ /* 0x000fc80000000003 */
[----:B------:R-:W-:-:S04]  /*02d0*/  FFMA R3, R4, R3, 0.33333510160446166992 ;  /* 0x3eaaaae604037423 */ /* 0x000fc80000000003 */
[----:B------:R-:W-:-:S04]  /*02e0*/  FFMA R3, R4, R3, -0.5 ;  /* 0xbf00000004037423 */ /* 0x000fc80000000003 */
[C---:B------:R-:W-:Y:S02]  /*02f0*/  FMUL R9, R4.reuse, R3 ;  /* 0x0000000304097220 */ /* 0x040fe40000400000 */
[----:B------:R-:W0:Y:S02]  /*0300*/  LDC.64 R2, c[0x0][0x380] ;  /* 0x0000e000ff027b82 */ /* 0x000e240000000a00 */
[----:B------:R-:W-:Y:S01]  /*0310*/  FFMA R9, R4, R9, R4 ;  /* 0x0000000904097223 */ /* 0x000fe20000000004 */
[----:B------:R-:W-:-:S03]  /*0320*/  @P1 MOV R4, 0x7f800000 ;  /* 0x7f80000000041802 */ /* 0x000fc60000000f00 */
[----:B------:R-:W-:Y:S02]  /*0330*/  FFMA R0, R0, 0.69314718246459960938, R9 ;  /* 0x3f31721800007823 */ /* 0x000fe40000000009 */
[C---:B------:R-:W-:Y:S01]  /*0340*/  @P2 FFMA R0, R7.reuse, R4, +INF ;  /* 0x7f80000007002423 */ /* 0x040fe20000000004 */
[----:B------:R-:W-:-:S04]  /*0350*/  @P1 FSETP.NEU.AND P2, PT, R7, RZ, PT ;  /* 0x000000ff0700120b */ /* 0x000fc80003f4d000 */
[----:B------:R-:W-:-:S05]  /*0360*/  @P1 FSEL R0, R0, -RZ, P2 ;  /* 0x800000ff00001208 */ /* 0x000fca0001000000 */
[----:B------:R-:W-:Y:S01]  /*0370*/  @P0 FADD R0, R0, 0.69314718246459960938 ;  /* 0x3f31721800000421 */ /* 0x000fe20000000000 */
[----:B0-----:R-:W-:-:S05]  /*0380*/  IMAD.WIDE.U32 R2, R5, 0x4, R2 ;  /* 0x0000000405027825 */ /* 0x001fca00078e0002 */
[----:B------:R-:W-:Y:S01]  /*0390*/  STG.E desc[UR6][R2.64], R0 ;  /* 0x0000000002007986 */ /* 0x000fe2000c101906 */
[----:B------:R-:W-:Y:S05]  /*03a0*/  EXIT ;  /* 0x000000000000794d */ /* 0x000fea0003800000 */
.L_x_3:
        /* <DEDUP_REMOVED lines=13> */
.L_x_8:


//--------------------- .text.default_function_kernel --------------------------
	.section	.text.default_function_kernel,"ax",@progbits
	.align	128
        .global         default_function_kernel
        .type           default_function_kernel,@function
        .size           default_function_kernel,(.L_x_9 - default_function_kernel)
        .other          default_function_kernel,@"STO_CUDA_ENTRY STV_DEFAULT"
default_function_kernel:
.text.default_function_kernel:
        /* <DEDUP_REMOVED lines=8> */
[----:B---3--:R-:W-:-:S06]  /*0080*/  IMAD.WIDE.U32 R2, R7, 0x4, R2 ;  /* 0x0000000407027825 */ /* 0x008fcc00078e0002 */
[----:B--2---:R-:W2:Y:S01]  /*0090*/  LDG.E.CONSTANT R2, desc[UR6][R2.64] ;  /* 0x0000000602027981 */ /* 0x004ea2000c1e9900 */
[----:B----4-:R-:W-:-:S04]  /*00a0*/  IMAD.WIDE.U32 R4, R7, 0x4, R4 ;  /* 0x0000000407047825 */ /* 0x010fc800078e0004 */
[----:B--2---:R-:W-:-:S05]  /*00b0*/  FMUL R0, R2, 1.4426950216293334961 ;  /* 0x3fb8aa3b02007820 */ /* 0x004fca0000400000 */
[----:B------:R-:W-:-:S13]  /*00c0*/  FSETP.GEU.AND P0, PT, R0, -126, PT ;  /* 0xc2fc00000000780b */ /* 0x000fda0003f0e000 */
[----:B------:R-:W-:-:S04]  /*00d0*/  @!P0 FMUL R0, R0, 0.5 ;  /* 0x3f00000000008820 */ /* 0x000fc80000400000 */
[----:B------:R-:W0:Y:S02]  /*00e0*/  MUFU.EX2 R9, R0 ;  /* 0x0000000000097308 */ /* 0x000e240000000800 */
[----:B0-----:R-:W-:-:S05]  /*00f0*/  @!P0 FMUL R9, R9, R9 ;  /* 0x0000000909098220 */ /* 0x001fca0000400000 */
[----:B------:R-:W-:Y:S01]  /*0100*/  STG.E desc[UR6][R4.64], R9 ;  /* 0x0000000904007986 */ /* 0x000fe2000c101906 */
[----:B------:R-:W-:Y:S05]  /*0110*/  EXIT ;  /* 0x000000000000794d */ /* 0x000fea0003800000 */
.L_x_4:
        /* <DEDUP_REMOVED lines=14> */
.L_x_9:


//--------------------- .nv.shared.reserved.0     --------------------------
	.section	.nv.shared.reserved.0,"aw",@nobits
	.weak		__nv_reservedSMEM_offset_0_alias
	.size		__nv_reservedSMEM_offset_0_alias, 0, 64
	.other		__nv_reservedSMEM_offset_0_alias,@"STO_CUDA_RESERVED_SHARED STV_DEFAULT"
__nv_reservedSMEM_offset_0_alias:
	.zero		0
	.zero		64


//--------------------- .nv.constant0.default_function_kernel_3 --------------------------
	.section	.nv.constant0.default_function_kernel_3,"a",@progbits
	.sectionflags	@""
	.align	4
.nv.constant0.default_function_kernel_3:
	.zero		920


//--------------------- .nv.constant0.default_function_kernel_2 --------------------------
	.section	.nv.constant0.default_function_kernel_2,"a",@progbits
	.sectionflags	@""
	.align	4
.nv.constant0.default_function_kernel_2:
	.zero		912


//--------------------- .nv.constant0.default_function_kernel_4 --------------------------
	.section	.nv.constant0.default_function_kernel_4,"a",@progbits
	.sectionflags	@""
	.align	4
.nv.constant0.default_function_kernel_4:
	.zero		920


//--------------------- .nv.constant0.default_function_kernel_1 --------------------------
	.section	.nv.constant0.default_function_kernel_1,"a",@progbits
	.sectionflags	@""
	.align	4
.nv.constant0.default_function_kernel_1:
	.zero		912


//--------------------- .nv.constant0.default_function_kernel --------------------------
	.section	.nv.constant0.default_function_kernel,"a",@progbits
	.sectionflags	@""
	.align	4
.nv.constant0.default_function_kernel:
	.zero		912


//--------------------- SYMBOLS --------------------------

	.type		.nv.reservedSmem.offset0,@object
	.size		.nv.reservedSmem.offset0,0x4
